	.headerflags	@"EF_CUDA_TEXMODE_UNIFIED EF_CUDA_64BIT_ADDRESS EF_CUDA_ACCELERATORS EF_CUDA_SM90 EF_CUDA_VIRTUAL_SM(EF_CUDA_SM90)"
	.elftype	@"ET_EXEC"


//--------------------- .nv.info                  --------------------------
	.section	.nv.info,"",@"SHT_CUDA_INFO"
	.align	4


	//----- nvinfo : EIATTR_REGCOUNT
	.align		4
        /*0000*/ 	.byte	0x04, 0x2f
        /*0002*/ 	.short	(.L_3 - .L_2)
	.align		4
.L_2:
        /*0004*/ 	.word	index@(triton_poi_fused__native_batch_norm_legit_no_training_convolution_relu_63)
        /*0008*/ 	.word	0x00000013


	//----- nvinfo : EIATTR_MIN_STACK_SIZE
	.align		4
.L_3:
        /*000c*/ 	.byte	0x04, 0x12
        /*000e*/ 	.short	(.L_5 - .L_4)
	.align		4
.L_4:
        /*0010*/ 	.word	index@(triton_poi_fused__native_batch_norm_legit_no_training_convolution_relu_63)
        /*0014*/ 	.word	0x00000000


	//----- nvinfo : EIATTR_FRAME_SIZE
	.align		4
.L_5:
        /*0018*/ 	.byte	0x04, 0x11
        /*001a*/ 	.short	(.L_7 - .L_6)
	.align		4
.L_6:
        /*001c*/ 	.word	index@(triton_poi_fused__native_batch_norm_legit_no_training_convolution_relu_63)
        /*0020*/ 	.word	0x00000000


	//----- nvinfo : EIATTR_MIN_STACK_SIZE
	.align		4
.L_7:
        /*0024*/ 	.byte	0x04, 0x12
        /*0026*/ 	.short	(.L_9 - .L_8)
	.align		4
.L_8:
        /*0028*/ 	.word	index@(triton_poi_fused__native_batch_norm_legit_no_training_convolution_relu_63)
        /*002c*/ 	.word	0x00000000
.L_9:


//--------------------- .nv.info.triton_poi_fused__native_batch_norm_legit_no_training_convolution_relu_63 --------------------------
	.section	.nv.info.triton_poi_fused__native_batch_norm_legit_no_training_convolution_relu_63,"",@"SHT_CUDA_INFO"
	.sectionflags	@""
	.align	4


	//----- nvinfo : EIATTR_CUDA_API_VERSION
	.align		4
        /*0000*/ 	.byte	0x04, 0x37
        /*0002*/ 	.short	(.L_11 - .L_10)
.L_10:
        /*0004*/ 	.word	0x0000007c


	//----- nvinfo : EIATTR_KPARAM_INFO
	.align		4
.L_11:
        /*0008*/ 	.byte	0x04, 0x17
        /*000a*/ 	.short	(.L_13 - .L_12)
.L_12:
        /*000c*/ 	.word	0x00000000
        /*0010*/ 	.short	0x0007
        /*0012*/ 	.short	0x0038
        /*0014*/ 	.byte	0x00, 0xf0, 0x11, 0x00


	//----- nvinfo : EIATTR_KPARAM_INFO
	.align		4
.L_13:
        /*0018*/ 	.byte	0x04, 0x17
        /*001a*/ 	.short	(.L_15 - .L_14)
.L_14:
        /*001c*/ 	.word	0x00000000
        /*0020*/ 	.short	0x0006
        /*0022*/ 	.short	0x0030
        /*0024*/ 	.byte	0x00, 0xf4, 0x21, 0x00


	//----- nvinfo : EIATTR_KPARAM_INFO
	.align		4
.L_15:
        /*0028*/ 	.byte	0x04, 0x17
        /*002a*/ 	.short	(.L_17 - .L_16)
.L_16:
        /*002c*/ 	.word	0x00000000
        /*0030*/ 	.short	0x0005
        /*0032*/ 	.short	0x0028
        /*0034*/ 	.byte	0x00, 0xf4, 0x21, 0x00


	//----- nvinfo : EIATTR_KPARAM_INFO
	.align		4
.L_17:
        /*0038*/ 	.byte	0x04, 0x17
        /*003a*/ 	.short	(.L_19 - .L_18)
.L_18:
        /*003c*/ 	.word	0x00000000
        /*0040*/ 	.short	0x0004
        /*0042*/ 	.short	0x0020
        /*0044*/ 	.byte	0x00, 0xf4, 0x21, 0x00


	//----- nvinfo : EIATTR_KPARAM_INFO
	.align		4
.L_19:
        /*0048*/ 	.byte	0x04, 0x17
        /*004a*/ 	.short	(.L_21 - .L_20)
.L_20:
        /*004c*/ 	.word	0x00000000
        /*0050*/ 	.short	0x0003
        /*0052*/ 	.short	0x0018
        /*0054*/ 	.byte	0x00, 0xf4, 0x21, 0x00


	//----- nvinfo : EIATTR_KPARAM_INFO
	.align		4
.L_21:
        /*0058*/ 	.byte	0x04, 0x17
        /*005a*/ 	.short	(.L_23 - .L_22)
.L_22:
        /*005c*/ 	.word	0x00000000
        /*0060*/ 	.short	0x0002
        /*0062*/ 	.short	0x0010
        /*0064*/ 	.byte	0x00, 0xf4, 0x21, 0x00


	//----- nvinfo : EIATTR_KPARAM_INFO
	.align		4
.L_23:
        /*0068*/ 	.byte	0x04, 0x17
        /*006a*/ 	.short	(.L_25 - .L_24)
.L_24:
        /*006c*/ 	.word	0x00000000
        /*0070*/ 	.short	0x0001
        /*0072*/ 	.short	0x0008
        /*0074*/ 	.byte	0x00, 0xf4, 0x21, 0x00


	//----- nvinfo : EIATTR_KPARAM_INFO
	.align		4
.L_25:
        /*0078*/ 	.byte	0x04, 0x17
        /*007a*/ 	.short	(.L_27 - .L_26)
.L_26:
        /*007c*/ 	.word	0x00000000
        /*0080*/ 	.short	0x0000
        /*0082*/ 	.short	0x0000
        /*0084*/ 	.byte	0x00, 0xf4, 0x21, 0x00


	//----- nvinfo : EIATTR_SPARSE_MMA_MASK
	.align		4
.L_27:
        /*0088*/ 	.byte	0x03, 0x50
        /*008a*/ 	.short	0x0000


	//----- nvinfo : EIATTR_MAXREG_COUNT
	.align		4
        /*008c*/ 	.byte	0x03, 0x1b
        /*008e*/ 	.short	0x00ff


	//----- nvinfo : EIATTR_EXIT_INSTR_OFFSETS
	.align		4
        /*0090*/ 	.byte	0x04, 0x1c
        /*0092*/ 	.short	(.L_29 - .L_28)


	//   ....[0]....
.L_28:
        /*0094*/ 	.word	0x00000340


	//----- nvinfo : EIATTR_REQNTID
	.align		4
.L_29:
        /*0098*/ 	.byte	0x04, 0x10
        /*009a*/ 	.short	(.L_31 - .L_30)
.L_30:
        /*009c*/ 	.word	0x00000080
        /*00a0*/ 	.word	0x00000001
        /*00a4*/ 	.word	0x00000001


	//----- nvinfo : EIATTR_CBANK_PARAM_SIZE
	.align		4
.L_31:
        /*00a8*/ 	.byte	0x03, 0x19
        /*00aa*/ 	.short	0x003c


	//----- nvinfo : EIATTR_PARAM_CBANK
	.align		4
        /*00ac*/ 	.byte	0x04, 0x0a
        /*00ae*/ 	.short	(.L_33 - .L_32)
	.align		4
.L_32:
        /*00b0*/ 	.word	index@(.nv.constant0.triton_poi_fused__native_batch_norm_legit_no_training_convolution_relu_63)
        /*00b4*/ 	.short	0x0210
        /*00b6*/ 	.short	0x003c


	//----- nvinfo : EIATTR_SW_WAR
	.align		4
.L_33:
        /*00b8*/ 	.byte	0x04, 0x36
        /*00ba*/ 	.short	(.L_35 - .L_34)
.L_34:
        /*00bc*/ 	.word	0x00000008
.L_35:


//--------------------- .nv.callgraph             --------------------------
	.section	.nv.callgraph,"",@"SHT_CUDA_CALLGRAPH"
	.align	4
	.sectionentsize	8
	.align		4
        /*0000*/ 	.word	0x00000000
	.align		4
        /*0004*/ 	.word	0xffffffff
	.align		4
        /*0008*/ 	.word	0x00000000
	.align		4
        /*000c*/ 	.word	0xfffffffe
	.align		4
        /*0010*/ 	.word	0x00000000
	.align		4
        /*0014*/ 	.word	0xfffffffd
	.align		4
        /*0018*/ 	.word	0x00000000
	.align		4
        /*001c*/ 	.word	0xfffffffc


//--------------------- .nv.constant4             --------------------------
	.section	.nv.constant4,"a",@progbits
	.align	8
	.align		8
.nv.constant4:
        /*0000*/ 	.dword	_$_str
	.align		8
        /*0008*/ 	.dword	_$_str_$_2


//--------------------- .text.triton_poi_fused__native_batch_norm_legit_no_training_convolution_relu_63 --------------------------
	.section	.text.triton_poi_fused__native_batch_norm_legit_no_training_convolution_relu_63,"ax",@progbits
	.align	128
        .global         triton_poi_fused__native_batch_norm_legit_no_training_convolution_relu_63
        .type           triton_poi_fused__native_batch_norm_legit_no_training_convolution_relu_63,@function
        .size           triton_poi_fused__native_batch_norm_legit_no_training_convolution_relu_63,(.L_x_1 - triton_poi_fused__native_batch_norm_legit_no_training_convolution_relu_63)
        .other          triton_poi_fused__native_batch_norm_legit_no_training_convolution_relu_63,@"STO_CUDA_ENTRY STV_DEFAULT"
triton_poi_fused__native_batch_norm_legit_no_training_convolution_relu_63:
.text.triton_poi_fused__native_batch_norm_legit_no_training_convolution_relu_63:
[----:B------:R-:W-:Y:S01]  /*0000*/  LDC R1, c[0x0][0x28] ;  /* 0x00000a00ff017b82 */ /* 0x000fe20000000800 */
[----:B------:R-:W1:Y:S07]  /*0010*/  S2R R0, SR_TID.X ;  /* 0x0000000000007919 */ /* 0x000e6e0000002100 */
[----:B------:R-:W2:Y:S01]  /*0020*/  LDC.64 R10, c[0x0][0x228] ;  /* 0x00008a00ff0a7b82 */ /* 0x000ea20000000a00 */
[----:B------:R-:W-:Y:S01]  /*0030*/  ULDC.64 UR4, c[0x0][0x208] ;  /* 0x0000820000047ab9 */ /* 0x000fe20000000a00 */
[----:B------:R-:W3:Y:S06]  /*0040*/  S2R R3, SR_CTAID.X ;  /* 0x0000000000037919 */ /* 0x000eec0000002500 */
[----:B------:R-:W4:Y:S08]  /*0050*/  LDC.64 R6, c[0x0][0x218] ;  /* 0x00008600ff067b82 */ /* 0x000f300000000a00 */
[----:B------:R-:W5:Y:S08]  /*0060*/  LDC.64 R8, c[0x0][0x220] ;  /* 0x00008800ff087b82 */ /* 0x000f700000000a00 */
[----:B------:R-:W5:Y:S01]  /*0070*/  LDC.64 R12, c[0x0][0x230] ;  /* 0x00008c00ff0c7b82 */ /* 0x000f620000000a00 */
[----:B-1----:R-:W-:-:S07]  /*0080*/  LOP3.LUT R0, R0, 0x7f, RZ, 0xc0, !PT ;  /* 0x0000007f00007812 */ /* 0x002fce00078ec0ff */
[----:B------:R-:W1:Y:S01]  /*0090*/  LDC.64 R4, c[0x0][0x238] ;  /* 0x00008e00ff047b82 */ /* 0x000e620000000a00 */
[----:B---3--:R-:W-:Y:S02]  /*00a0*/  SHF.R.S32.HI R2, RZ, 0x18, R3 ;  /* 0x00000018ff027819 */ /* 0x008fe40000011403 */
[----:B------:R-:W-:Y:S02]  /*00b0*/  LEA R0, R3, R0, 0x7 ;  /* 0x0000000003007211 */ /* 0x000fe400078e38ff */
[----:B------:R-:W-:-:S04]  /*00c0*/  SGXT R3, R2, 0x1 ;  /* 0x000000010203781a */ /* 0x000fc80000000200 */
[----:B------:R-:W-:-:S04]  /*00d0*/  LEA.HI R3, R3, R0, RZ, 0x6 ;  /* 0x0000000003037211 */ /* 0x000fc800078f30ff */
[----:B------:R-:W-:-:S04]  /*00e0*/  SHF.R.S32.HI R3, RZ, 0x6, R3 ;  /* 0x00000006ff037819 */ /* 0x000fc80000011403 */
[----:B------:R-:W-:-:S04]  /*00f0*/  LEA.HI R2, R3, R3, RZ, 0x7 ;  /* 0x0000000303027211 */ /* 0x000fc800078f38ff */
[----:B------:R-:W-:-:S04]  /*0100*/  LOP3.LUT R2, R2, 0xffffff80, RZ, 0xc0, !PT ;  /* 0xffffff8002027812 */ /* 0x000fc800078ec0ff */
[----:B------:R-:W-:Y:S02]  /*0110*/  IADD3 R15, R3, -R2, RZ ;  /* 0x80000002030f7210 */ /* 0x000fe40007ffe0ff */
[----:B------:R-:W3:Y:S03]  /*0120*/  LDC.64 R2, c[0x0][0x210] ;  /* 0x00008400ff027b82 */ /* 0x000ee60000000a00 */
[----:B--2---:R-:W-:-:S05]  /*0130*/  IMAD.WIDE R10, R15, 0x4, R10 ;  /* 0x000000040f0a7825 */ /* 0x004fca00078e020a */
[----:B------:R2:W2:Y:S01]  /*0140*/  LDG.E.EL R16, desc[UR4][R10.64] ;  /* 0x000000040a107981 */ /* 0x0004a2000c2e1900 */
[----:B----4-:R-:W-:-:S04]  /*0150*/  IMAD.WIDE R6, R15, 0x4, R6 ;  /* 0x000000040f067825 */ /* 0x010fc800078e0206 */
[C---:B-----5:R-:W-:Y:S02]  /*0160*/  IMAD.WIDE R8, R15.reuse, 0x4, R8 ;  /* 0x000000040f087825 */ /* 0x060fe400078e0208 */
[----:B------:R4:W5:Y:S02]  /*0170*/  LDG.E.EL R7, desc[UR4][R6.64] ;  /* 0x0000000406077981 */ /* 0x000964000c2e1900 */
[----:B---3--:R-:W-:Y:S02]  /*0180*/  IMAD.WIDE R2, R0, 0x4, R2 ;  /* 0x0000000400027825 */ /* 0x008fe400078e0202 */
[----:B------:R-:W3:Y:S04]  /*0190*/  LDG.E.EL R8, desc[UR4][R8.64] ;  /* 0x0000000408087981 */ /* 0x000ee8000c2e1900 */
[----:B------:R-:W5:Y:S01]  /*01a0*/  LDG.E R14, desc[UR4][R2.64] ;  /* 0x00000004020e7981 */ /* 0x000f62000c1e1900 */
[----:B0-2---:R-:W-:-:S04]  /*01b0*/  IMAD.WIDE R10, R15, 0x4, R12 ;  /* 0x000000040f0a7825 */ /* 0x005fc800078e020c */
[----:B-1----:R-:W-:Y:S02]  /*01c0*/  IMAD.WIDE R12, R15, 0x4, R4 ;  /* 0x000000040f0c7825 */ /* 0x002fe400078e0204 */
[----:B------:R-:W2:Y:S01]  /*01d0*/  LDG.E.EL R10, desc[UR4][R10.64] ;  /* 0x000000040a0a7981 */ /* 0x000ea2000c2e1900 */
[----:B----4-:R-:W-:Y:S01]  /*01e0*/  HFMA2.MMA R6, -RZ, RZ, 1.625, 0 ;  /* 0x3e800000ff067435 */ /* 0x010fe200000001ff */
[----:B------:R-:W0:Y:S02]  /*01f0*/  LDC.64 R4, c[0x0][0x240] ;  /* 0x00009000ff047b82 */ /* 0x000e240000000a00 */
[----:B------:R-:W2:Y:S01]  /*0200*/  LDG.E.EL R13, desc[UR4][R12.64] ;  /* 0x000000040c0d7981 */ /* 0x000ea2000c2e1900 */
[----:B0-----:R-:W-:-:S04]  /*0210*/  IMAD.WIDE R4, R0, 0x4, R4 ;  /* 0x0000000400047825 */ /* 0x001fc800078e0204 */
[----:B------:R-:W-:-:S04]  /*0220*/  FADD R16, R16, 9.9999997473787516356e-06 ;  /* 0x3727c5ac10107421 */ /* 0x000fc80000000000 */
[----:B------:R-:W0:Y:S02]  /*0230*/  MUFU.SQRT R15, R16 ;  /* 0x00000010000f7308 */ /* 0x000e240000002000 */
[C---:B0-----:R-:W-:Y:S02]  /*0240*/  FSETP.GT.AND P0, PT, R15.reuse, 8.50705917302346158658e+37, PT ;  /* 0x7e8000000f00780b */ /* 0x041fe40003f04000 */
[----:B------:R-:W-:-:S11]  /*0250*/  FSETP.GEU.AND P1, PT, R15, 1.175494350822287508e-38, PT ;  /* 0x008000000f00780b */ /* 0x000fd60003f2e000 */
[----:B------:R-:W-:-:S04]  /*0260*/  @P0 FMUL R15, R15, 0.25 ;  /* 0x3e8000000f0f0820 */ /* 0x000fc80000400000 */
[----:B------:R-:W-:-:S06]  /*0270*/  @!P1 FMUL R15, R15, 16777216 ;  /* 0x4b8000000f0f9820 */ /* 0x000fcc0000400000 */
[----:B------:R-:W0:Y:S01]  /*0280*/  MUFU.RCP R15, R15 ;  /* 0x0000000f000f7308 */ /* 0x000e220000001000 */
[----:B------:R-:W-:Y:S01]  /*0290*/  FSEL R6, R6, 1, P0 ;  /* 0x3f80000006067808 */ /* 0x000fe20000000000 */
[----:B-----5:R-:W-:-:S04]  /*02a0*/  FADD R7, R14, R7 ;  /* 0x000000070e077221 */ /* 0x020fc80000000000 */
[----:B------:R-:W-:Y:S01]  /*02b0*/  @!P1 FMUL R6, R6, 16777216 ;  /* 0x4b80000006069820 */ /* 0x000fe20000400000 */
[----:B---3--:R-:W-:-:S03]  /*02c0*/  FADD R8, -R8, R7 ;  /* 0x0000000708087221 */ /* 0x008fc60000000100 */
[----:B0-----:R-:W-:-:S04]  /*02d0*/  FMUL R9, R15, R6 ;  /* 0x000000060f097220 */ /* 0x001fc80000400000 */
[----:B------:R-:W-:-:S04]  /*02e0*/  FMUL R8, R8, R9 ;  /* 0x0000000908087220 */ /* 0x000fc80000400000 */
[----:B--2---:R-:W-:-:S05]  /*02f0*/  FFMA R8, R10, R8, R13 ;  /* 0x000000080a087223 */ /* 0x004fca000000000d */
[----:B------:R-:W-:-:S04]  /*0300*/  FSETP.GEU.AND P0, PT, R8, RZ, PT ;  /* 0x000000ff0800720b */ /* 0x000fc80003f0e000 */
[----:B------:R-:W-:Y:S01]  /*0310*/  FSEL R9, R8, RZ, P0 ;  /* 0x000000ff08097208 */ /* 0x000fe20000000000 */
[----:B------:R-:W-:Y:S04]  /*0320*/  STG.E desc[UR4][R2.64], R7 ;  /* 0x0000000702007986 */ /* 0x000fe8000c101904 */
[----:B------:R-:W-:Y:S01]  /*0330*/  STG.E desc[UR4][R4.64], R9 ;  /* 0x0000000904007986 */ /* 0x000fe2000c101904 */
[----:B------:R-:W-:Y:S05]  /*0340*/  EXIT ;  /* 0x000000000000794d */ /* 0x000fea0003800000 */
.L_x_0:
[----:B------:R-:W-:-:S00]  /*0350*/  BRA `(.L_x_0) ;  /* 0xfffffffc00fc7947 */ /* 0x000fc0000383ffff */
[----:B------:R-:W-:-:S00]  /*0360*/  NOP ;  /* 0x0000000000007918 */ /* 0x000fc00000000000 */
        /* <DEDUP_REMOVED lines=9> */
.L_x_1:


//--------------------- .nv.global.init           --------------------------
	.section	.nv.global.init,"aw",@progbits
.nv.global.init:
	.type		_$_str,@object
	.size		_$_str,(_$_str_$_2 - _$_str)
_$_str:
        /*0000*/ 	.byte	0x5f, 0x5f, 0x43, 0x55, 0x44, 0x41, 0x5f, 0x46, 0x54, 0x5a, 0x00
	.type		_$_str_$_2,@object
	.size		_$_str_$_2,(.L_1 - _$_str_$_2)
_$_str_$_2:
        /*000b*/ 	.byte	0x5f, 0x5f, 0x43, 0x55, 0x44, 0x41, 0x5f, 0x50, 0x52, 0x45, 0x43, 0x5f, 0x53, 0x51, 0x52, 0x54
        /*001b*/ 	.byte	0x00
.L_1:


//--------------------- .nv.constant0.triton_poi_fused__native_batch_norm_legit_no_training_convolution_relu_63 --------------------------
	.section	.nv.constant0.triton_poi_fused__native_batch_norm_legit_no_training_convolution_relu_63,"a",@progbits
	.sectionflags	@""
	.align	4
.nv.constant0.triton_poi_fused__native_batch_norm_legit_no_training_convolution_relu_63:
	.zero		588
